	.headerflags	@"EF_CUDA_TEXMODE_UNIFIED EF_CUDA_64BIT_ADDRESS EF_CUDA_ACCELERATORS EF_CUDA_SM90 EF_CUDA_VIRTUAL_SM(EF_CUDA_SM90)"
	.elftype	@"ET_EXEC"


//--------------------- .nv.info                  --------------------------
	.section	.nv.info,"",@"SHT_CUDA_INFO"
	.align	4


	//----- nvinfo : EIATTR_REGCOUNT
	.align		4
        /*0000*/ 	.byte	0x04, 0x2f
        /*0002*/ 	.short	(.L_1 - .L_0)
	.align		4
.L_0:
        /*0004*/ 	.word	index@(triton_poi_fused_avg_pool2d_5)
        /*0008*/ 	.word	0x00000020


	//----- nvinfo : EIATTR_MIN_STACK_SIZE
	.align		4
.L_1:
        /*000c*/ 	.byte	0x04, 0x12
        /*000e*/ 	.short	(.L_3 - .L_2)
	.align		4
.L_2:
        /*0010*/ 	.word	index@(triton_poi_fused_avg_pool2d_5)
        /*0014*/ 	.word	0x00000000


	//----- nvinfo : EIATTR_FRAME_SIZE
	.align		4
.L_3:
        /*0018*/ 	.byte	0x04, 0x11
        /*001a*/ 	.short	(.L_5 - .L_4)
	.align		4
.L_4:
        /*001c*/ 	.word	index@(triton_poi_fused_avg_pool2d_5)
        /*0020*/ 	.word	0x00000000


	//----- nvinfo : EIATTR_MIN_STACK_SIZE
	.align		4
.L_5:
        /*0024*/ 	.byte	0x04, 0x12
        /*0026*/ 	.short	(.L_7 - .L_6)
	.align		4
.L_6:
        /*0028*/ 	.word	index@(triton_poi_fused_avg_pool2d_5)
        /*002c*/ 	.word	0x00000000
.L_7:


//--------------------- .nv.info.triton_poi_fused_avg_pool2d_5 --------------------------
	.section	.nv.info.triton_poi_fused_avg_pool2d_5,"",@"SHT_CUDA_INFO"
	.sectionflags	@""
	.align	4


	//----- nvinfo : EIATTR_CUDA_API_VERSION
	.align		4
        /*0000*/ 	.byte	0x04, 0x37
        /*0002*/ 	.short	(.L_9 - .L_8)
.L_8:
        /*0004*/ 	.word	0x0000007c


	//----- nvinfo : EIATTR_KPARAM_INFO
	.align		4
.L_9:
        /*0008*/ 	.byte	0x04, 0x17
        /*000a*/ 	.short	(.L_11 - .L_10)
.L_10:
        /*000c*/ 	.word	0x00000000
        /*0010*/ 	.short	0x0002
        /*0012*/ 	.short	0x0010
        /*0014*/ 	.byte	0x00, 0xf0, 0x11, 0x00


	//----- nvinfo : EIATTR_KPARAM_INFO
	.align		4
.L_11:
        /*0018*/ 	.byte	0x04, 0x17
        /*001a*/ 	.short	(.L_13 - .L_12)
.L_12:
        /*001c*/ 	.word	0x00000000
        /*0020*/ 	.short	0x0001
        /*0022*/ 	.short	0x0008
        /*0024*/ 	.byte	0x00, 0xf4, 0x21, 0x00


	//----- nvinfo : EIATTR_KPARAM_INFO
	.align		4
.L_13:
        /*0028*/ 	.byte	0x04, 0x17
        /*002a*/ 	.short	(.L_15 - .L_14)
.L_14:
        /*002c*/ 	.word	0x00000000
        /*0030*/ 	.short	0x0000
        /*0032*/ 	.short	0x0000
        /*0034*/ 	.byte	0x00, 0xf4, 0x21, 0x00


	//----- nvinfo : EIATTR_SPARSE_MMA_MASK
	.align		4
.L_15:
        /*0038*/ 	.byte	0x03, 0x50
        /*003a*/ 	.short	0x0000


	//----- nvinfo : EIATTR_MAXREG_COUNT
	.align		4
        /*003c*/ 	.byte	0x03, 0x1b
        /*003e*/ 	.short	0x00ff


	//----- nvinfo : EIATTR_EXIT_INSTR_OFFSETS
	.align		4
        /*0040*/ 	.byte	0x04, 0x1c
        /*0042*/ 	.short	(.L_17 - .L_16)


	//   ....[0]....
.L_16:
        /*0044*/ 	.word	0x000007e0


	//----- nvinfo : EIATTR_REQNTID
	.align		4
.L_17:
        /*0048*/ 	.byte	0x04, 0x10
        /*004a*/ 	.short	(.L_19 - .L_18)
.L_18:
        /*004c*/ 	.word	0x00000080
        /*0050*/ 	.word	0x00000001
        /*0054*/ 	.word	0x00000001


	//----- nvinfo : EIATTR_CBANK_PARAM_SIZE
	.align		4
.L_19:
        /*0058*/ 	.byte	0x03, 0x19
        /*005a*/ 	.short	0x0014


	//----- nvinfo : EIATTR_PARAM_CBANK
	.align		4
        /*005c*/ 	.byte	0x04, 0x0a
        /*005e*/ 	.short	(.L_21 - .L_20)
	.align		4
.L_20:
        /*0060*/ 	.word	index@(.nv.constant0.triton_poi_fused_avg_pool2d_5)
        /*0064*/ 	.short	0x0210
        /*0066*/ 	.short	0x0014


	//----- nvinfo : EIATTR_SW_WAR
	.align		4
.L_21:
        /*0068*/ 	.byte	0x04, 0x36
        /*006a*/ 	.short	(.L_23 - .L_22)
.L_22:
        /*006c*/ 	.word	0x00000008
.L_23:


//--------------------- .nv.callgraph             --------------------------
	.section	.nv.callgraph,"",@"SHT_CUDA_CALLGRAPH"
	.align	4
	.sectionentsize	8
	.align		4
        /*0000*/ 	.word	0x00000000
	.align		4
        /*0004*/ 	.word	0xffffffff
	.align		4
        /*0008*/ 	.word	0x00000000
	.align		4
        /*000c*/ 	.word	0xfffffffe
	.align		4
        /*0010*/ 	.word	0x00000000
	.align		4
        /*0014*/ 	.word	0xfffffffd
	.align		4
        /*0018*/ 	.word	0x00000000
	.align		4
        /*001c*/ 	.word	0xfffffffc


//--------------------- .text.triton_poi_fused_avg_pool2d_5 --------------------------
	.section	.text.triton_poi_fused_avg_pool2d_5,"ax",@progbits
	.align	128
        .global         triton_poi_fused_avg_pool2d_5
        .type           triton_poi_fused_avg_pool2d_5,@function
        .size           triton_poi_fused_avg_pool2d_5,(.L_x_1 - triton_poi_fused_avg_pool2d_5)
        .other          triton_poi_fused_avg_pool2d_5,@"STO_CUDA_ENTRY STV_DEFAULT"
triton_poi_fused_avg_pool2d_5:
.text.triton_poi_fused_avg_pool2d_5:
[----:B------:R-:W-:Y:S01]  /*0000*/  LDC R1, c[0x0][0x28] ;  /* 0x00000a00ff017b82 */ /* 0x000fe20000000800 */
[----:B------:R-:W1:Y:S07]  /*0010*/  S2R R0, SR_TID.X ;  /* 0x0000000000007919 */ /* 0x000e6e0000002100 */
[----:B------:R-:W2:Y:S01]  /*0020*/  LDC.64 R18, c[0x0][0x210] ;  /* 0x00008400ff127b82 */ /* 0x000ea20000000a00 */
[----:B------:R-:W-:Y:S01]  /*0030*/  CS2R R16, SRZ ;  /* 0x0000000000107805 */ /* 0x000fe2000001ff00 */
[----:B------:R-:W-:Y:S01]  /*0040*/  ULDC.64 UR4, c[0x0][0x208] ;  /* 0x0000820000047ab9 */ /* 0x000fe20000000a00 */
[----:B------:R-:W3:Y:S01]  /*0050*/  S2R R5, SR_CTAID.X ;  /* 0x0000000000057919 */ /* 0x000ee20000002500 */
[----:B-1----:R-:W-:Y:S01]  /*0060*/  IMAD.SHL.U32 R0, R0, 0x2, RZ ;  /* 0x0000000200007824 */ /* 0x002fe200078e00ff */
[----:B---3--:R-:W-:-:S04]  /*0070*/  SHF.R.S32.HI R3, RZ, 0x17, R5 ;  /* 0x00000017ff037819 */ /* 0x008fc80000011405 */
[----:B------:R-:W-:Y:S02]  /*0080*/  LOP3.LUT R0, R0, 0xfe, RZ, 0xc0, !PT ;  /* 0x000000fe00007812 */ /* 0x000fe400078ec0ff */
[----:B------:R-:W-:-:S03]  /*0090*/  SGXT R3, R3, 0x1 ;  /* 0x000000010303781a */ /* 0x000fc60000000200 */
[----:B------:R-:W-:-:S05]  /*00a0*/  IMAD R0, R5, 0x100, R0 ;  /* 0x0000010005007824 */ /* 0x000fca00078e0200 */
[CC--:B------:R-:W-:Y:S02]  /*00b0*/  LEA.HI R2, R3.reuse, R0.reuse, RZ, 0x7 ;  /* 0x0000000003027211 */ /* 0x0c0fe400078f38ff */
[----:B------:R-:W-:Y:S02]  /*00c0*/  LEA.HI R3, R3, R0, RZ, 0x9 ;  /* 0x0000000003037211 */ /* 0x000fe400078f48ff */
[----:B------:R-:W-:Y:S02]  /*00d0*/  SHF.R.S32.HI R20, RZ, 0x7, R2 ;  /* 0x00000007ff147819 */ /* 0x000fe40000011402 */
[----:B------:R-:W-:Y:S02]  /*00e0*/  SHF.R.S32.HI R4, RZ, 0x9, R3 ;  /* 0x00000009ff047819 */ /* 0x000fe40000011403 */
[----:B------:R-:W-:Y:S02]  /*00f0*/  LEA.HI R5, R20, R20, RZ, 0x2 ;  /* 0x0000001414057211 */ /* 0x000fe400078f10ff */
[----:B------:R-:W-:-:S02]  /*0100*/  LEA.HI R6, R4, R4, RZ, 0x2 ;  /* 0x0000000404067211 */ /* 0x000fc400078f10ff */
[----:B------:R-:W-:Y:S02]  /*0110*/  LOP3.LUT R3, R2, 0xffffff80, RZ, 0xc0, !PT ;  /* 0xffffff8002037812 */ /* 0x000fe400078ec0ff */
[----:B------:R-:W-:Y:S02]  /*0120*/  LOP3.LUT R5, R5, 0xfffffffc, RZ, 0xc0, !PT ;  /* 0xfffffffc05057812 */ /* 0x000fe400078ec0ff */
[----:B------:R-:W-:Y:S01]  /*0130*/  LOP3.LUT R21, R6, 0xfffffffc, RZ, 0xc0, !PT ;  /* 0xfffffffc06157812 */ /* 0x000fe200078ec0ff */
[----:B------:R-:W-:Y:S01]  /*0140*/  IMAD.IADD R3, R0, 0x1, -R3 ;  /* 0x0000000100037824 */ /* 0x000fe200078e0a03 */
[----:B------:R-:W-:Y:S01]  /*0150*/  CS2R R6, SRZ ;  /* 0x0000000000067805 */ /* 0x000fe2000001ff00 */
[----:B------:R-:W-:Y:S02]  /*0160*/  IMAD.IADD R20, R20, 0x1, -R5 ;  /* 0x0000000114147824 */ /* 0x000fe400078e0a05 */
[C---:B------:R-:W-:Y:S01]  /*0170*/  IMAD.IADD R21, R4.reuse, 0x1, -R21 ;  /* 0x0000000104157824 */ /* 0x040fe200078e0a15 */
[----:B------:R-:W-:-:S02]  /*0180*/  LEA R3, R4, R3, 0xb ;  /* 0x0000000304037211 */ /* 0x000fc400078e58ff */
[C---:B------:R-:W-:Y:S02]  /*0190*/  ISETP.GT.AND P1, PT, R20.reuse, RZ, PT ;  /* 0x000000ff1400720c */ /* 0x040fe40003f24270 */
[C---:B------:R-:W-:Y:S01]  /*01a0*/  ISETP.GT.AND P0, PT, R21.reuse, RZ, PT ;  /* 0x000000ff1500720c */ /* 0x040fe20003f04270 */
[C---:B------:R-:W-:Y:S01]  /*01b0*/  IMAD R23, R20.reuse, 0x100, R3 ;  /* 0x0000010014177824 */ /* 0x040fe200078e0203 */
[----:B------:R-:W-:Y:S02]  /*01c0*/  ISETP.GT.AND P2, PT, R21, RZ, P1 ;  /* 0x000000ff1500720c */ /* 0x000fe40000f44270 */
[----:B------:R-:W-:Y:S01]  /*01d0*/  ISETP.GT.AND P0, PT, R20, -0x1, P0 ;  /* 0xffffffff1400780c */ /* 0x000fe20000704270 */
[C---:B------:R-:W-:Y:S02]  /*01e0*/  VIADD R3, R23.reuse, 0xfffffb80 ;  /* 0xfffffb8017037836 */ /* 0x040fe40000000000 */
[----:B------:R-:W-:Y:S01]  /*01f0*/  VIADD R5, R23, 0xfffffc00 ;  /* 0xfffffc0017057836 */ /* 0x000fe20000000000 */
[----:B------:R-:W-:Y:S01]  /*0200*/  ISETP.GT.AND P1, PT, R21, -0x1, P1 ;  /* 0xffffffff1500780c */ /* 0x000fe20000f24270 */
[----:B--2---:R-:W-:Y:S01]  /*0210*/  IMAD.WIDE R2, R3, 0x4, R18 ;  /* 0x0000000403027825 */ /* 0x004fe200078e0212 */
[----:B------:R-:W-:-:S03]  /*0220*/  CS2R R14, SRZ ;  /* 0x00000000000e7805 */ /* 0x000fc6000001ff00 */
[--C-:B------:R-:W-:Y:S01]  /*0230*/  IMAD.WIDE R4, R5, 0x4, R18.reuse ;  /* 0x0000000405047825 */ /* 0x100fe200078e0212 */
[----:B------:R-:W-:Y:S01]  /*0240*/  IADD3 R9, R23, -0x80, RZ ;  /* 0xffffff8017097810 */ /* 0x000fe20007ffe0ff */
[----:B------:R1:W2:Y:S02]  /*0250*/  @P2 LDG.E.64 R6, desc[UR4][R2.64] ;  /* 0x0000000402062981 */ /* 0x0002a4000c1e1b00 */
[----:B------:R-:W-:Y:S02]  /*0260*/  VIADD R25, R23, 0xfffffc80 ;  /* 0xfffffc8017197836 */ /* 0x000fe40000000000 */
[----:B------:R3:W4:Y:S01]  /*0270*/  @P0 LDG.E.64 R16, desc[UR4][R4.64] ;  /* 0x0000000404100981 */ /* 0x000722000c1e1b00 */
[----:B------:R-:W-:Y:S01]  /*0280*/  CS2R R12, SRZ ;  /* 0x00000000000c7805 */ /* 0x000fe2000001ff00 */
[----:B------:R-:W-:Y:S01]  /*0290*/  IMAD.WIDE R24, R25, 0x4, R18 ;  /* 0x0000000419187825 */ /* 0x000fe200078e0212 */
[----:B------:R-:W-:-:S03]  /*02a0*/  LOP3.LUT R8, R21, R20, RZ, 0xfc, !PT ;  /* 0x0000001415087212 */ /* 0x000fc600078efcff */
[----:B-1----:R-:W-:Y:S01]  /*02b0*/  IMAD.WIDE R2, R9, 0x4, R18 ;  /* 0x0000000409027825 */ /* 0x002fe200078e0212 */
[----:B------:R1:W5:Y:S01]  /*02c0*/  @P0 LDG.E.64 R14, desc[UR4][R24.64] ;  /* 0x00000004180e0981 */ /* 0x000362000c1e1b00 */
[----:B------:R-:W-:-:S03]  /*02d0*/  ISETP.GT.AND P3, PT, R8, -0x1, PT ;  /* 0xffffffff0800780c */ /* 0x000fc60003f64270 */
[----:B------:R1:W5:Y:S01]  /*02e0*/  @P1 LDG.E.64 R12, desc[UR4][R2.64] ;  /* 0x00000004020c1981 */ /* 0x000362000c1e1b00 */
[----:B------:R-:W-:Y:S01]  /*02f0*/  CS2R R10, SRZ ;  /* 0x00000000000a7805 */ /* 0x000fe2000001ff00 */
[C---:B------:R-:W-:Y:S02]  /*0300*/  VIADD R29, R23.reuse, 0x80 ;  /* 0x00000080171d7836 */ /* 0x040fe40000000000 */
[----:B------:R-:W-:Y:S01]  /*0310*/  IMAD.WIDE R26, R23, 0x4, R18 ;  /* 0x00000004171a7825 */ /* 0x000fe200078e0212 */
[----:B------:R-:W-:-:S03]  /*0320*/  CS2R R8, SRZ ;  /* 0x0000000000087805 */ /* 0x000fc6000001ff00 */
[--C-:B------:R-:W-:Y:S02]  /*0330*/  IMAD.WIDE R28, R29, 0x4, R18.reuse ;  /* 0x000000041d1c7825 */ /* 0x100fe400078e0212 */
[----:B------:R-:W5:Y:S02]  /*0340*/  @P3 LDG.E.64 R10, desc[UR4][R26.64] ;  /* 0x000000041a0a3981 */ /* 0x000f64000c1e1b00 */
[----:B------:R-:W-:Y:S01]  /*0350*/  VIADD R22, R23, 0x380 ;  /* 0x0000038017167836 */ /* 0x000fe20000000000 */
[----:B---3--:R-:W-:Y:S01]  /*0360*/  CS2R R4, SRZ ;  /* 0x0000000000047805 */ /* 0x008fe2000001ff00 */
[----:B------:R-:W3:Y:S02]  /*0370*/  @P3 LDG.E.64 R8, desc[UR4][R28.64] ;  /* 0x000000041c083981 */ /* 0x000ee4000c1e1b00 */
[----:B-1----:R-:W-:Y:S01]  /*0380*/  IMAD.WIDE R24, R22, 0x4, R18 ;  /* 0x0000000416187825 */ /* 0x002fe200078e0212 */
[----:B0-----:R-:W-:-:S03]  /*0390*/  CS2R R2, SRZ ;  /* 0x0000000000027805 */ /* 0x001fc6000001ff00 */
[----:B------:R-:W-:Y:S01]  /*03a0*/  VIADD R22, R23, 0x400 ;  /* 0x0000040017167836 */ /* 0x000fe20000000000 */
[----:B------:R0:W3:Y:S01]  /*03b0*/  @P1 LDG.E.64 R4, desc[UR4][R24.64] ;  /* 0x0000000418041981 */ /* 0x0000e2000c1e1b00 */
[----:B------:R-:W-:Y:S02]  /*03c0*/  IADD3 R23, R23, 0x480, RZ ;  /* 0x0000048017177810 */ /* 0x000fe40007ffe0ff */
[----:B0-----:R-:W-:-:S04]  /*03d0*/  IMAD.WIDE R24, R22, 0x4, R18 ;  /* 0x0000000416187825 */ /* 0x001fc800078e0212 */
[----:B------:R-:W-:Y:S01]  /*03e0*/  IMAD.WIDE R22, R23, 0x4, R18 ;  /* 0x0000000417167825 */ /* 0x000fe200078e0212 */
[----:B------:R-:W-:Y:S01]  /*03f0*/  CS2R R18, SRZ ;  /* 0x0000000000127805 */ /* 0x000fe2000001ff00 */
[----:B------:R2:W3:Y:S05]  /*0400*/  @P3 LDG.E.64 R2, desc[UR4][R24.64] ;  /* 0x0000000418023981 */ /* 0x0004ea000c1e1b00 */
[----:B------:R-:W3:Y:S01]  /*0410*/  @P3 LDG.E.64 R18, desc[UR4][R22.64] ;  /* 0x0000000416123981 */ /* 0x000ee2000c1e1b00 */
[----:B------:R-:W-:-:S04]  /*0420*/  IMAD.SHL.U32 R27, R21, 0x2, RZ ;  /* 0x00000002151b7824 */ /* 0x000fc800078e00ff */
[C---:B------:R-:W-:Y:S02]  /*0430*/  IMAD R28, R20.reuse, 0x2, R27 ;  /* 0x00000002141c7824 */ /* 0x040fe400078e021b */
[----:B------:R-:W-:-:S03]  /*0440*/  IMAD.SHL.U32 R26, R20, 0x4, RZ ;  /* 0x00000004141a7824 */ /* 0x000fc600078e00ff */
[----:B------:R-:W-:-:S05]  /*0450*/  IADD3 R28, -R28, 0x1, RZ ;  /* 0x000000011c1c7810 */ /* 0x000fca0007ffe1ff */
[----:B------:R-:W-:Y:S01]  /*0460*/  IMAD R26, R21, R26, R28 ;  /* 0x0000001a151a7224 */ /* 0x000fe200078e021c */
[----:B------:R-:W-:Y:S02]  /*0470*/  LEA R21, R20, 0x2, 0x1 ;  /* 0x0000000214157811 */ /* 0x000fe400078e08ff */
[----:B------:R-:W-:Y:S01]  /*0480*/  IADD3 R20, R27, 0x2, RZ ;  /* 0x000000021b147810 */ /* 0x000fe20007ffe0ff */
[----:B------:R-:W-:-:S03]  /*0490*/  IMAD.MOV R27, RZ, RZ, -R27 ;  /* 0x000000ffff1b7224 */ /* 0x000fc600078e0a1b */
[----:B------:R-:W-:-:S05]  /*04a0*/  IADD3 R26, R20, R26, R21 ;  /* 0x0000001a141a7210 */ /* 0x000fca0007ffe015 */
[----:B------:R-:W-:-:S04]  /*04b0*/  IMAD R21, R21, R27, R26 ;  /* 0x0000001b15157224 */ /* 0x000fc800078e021a */
[----:B------:R-:W-:Y:S01]  /*04c0*/  IMAD R21, R20, 0x2, R21 ;  /* 0x0000000214157824 */ /* 0x000fe200078e0215 */
[----:B--2---:R-:W-:Y:S02]  /*04d0*/  SEL R25, R6, RZ, P2 ;  /* 0x000000ff06197207 */ /* 0x004fe40001000000 */
[----:B------:R-:W-:Y:S02]  /*04e0*/  SEL R6, R7, RZ, P2 ;  /* 0x000000ff07067207 */ /* 0x000fe40001000000 */
[----:B----4-:R-:W-:Y:S02]  /*04f0*/  SEL R16, R16, RZ, P0 ;  /* 0x000000ff10107207 */ /* 0x010fe40000000000 */
[----:B------:R-:W-:-:S03]  /*0500*/  SEL R17, R17, RZ, P0 ;  /* 0x000000ff11117207 */ /* 0x000fc60000000000 */
[----:B------:R-:W-:Y:S01]  /*0510*/  FADD R25, R25, R16 ;  /* 0x0000001019197221 */ /* 0x000fe20000000000 */
[----:B-----5:R-:W-:Y:S01]  /*0520*/  SEL R14, R14, RZ, P0 ;  /* 0x000000ff0e0e7207 */ /* 0x020fe20000000000 */
[----:B------:R-:W-:Y:S01]  /*0530*/  FADD R6, R6, R17 ;  /* 0x0000001106067221 */ /* 0x000fe20000000000 */
[----:B------:R-:W-:Y:S02]  /*0540*/  SEL R15, R15, RZ, P0 ;  /* 0x000000ff0f0f7207 */ /* 0x000fe40000000000 */
[----:B------:R-:W-:Y:S01]  /*0550*/  SEL R12, R12, RZ, P1 ;  /* 0x000000ff0c0c7207 */ /* 0x000fe20000800000 */
[----:B------:R-:W-:Y:S01]  /*0560*/  FADD R25, R25, R14 ;  /* 0x0000000e19197221 */ /* 0x000fe20000000000 */
[----:B------:R-:W-:Y:S01]  /*0570*/  SEL R13, R13, RZ, P1 ;  /* 0x000000ff0d0d7207 */ /* 0x000fe20000800000 */
[----:B------:R-:W-:Y:S02]  /*0580*/  FADD R6, R6, R15 ;  /* 0x0000000f06067221 */ /* 0x000fe40000000000 */
[----:B------:R-:W-:-:S02]  /*0590*/  FADD R25, R25, R12 ;  /* 0x0000000c19197221 */ /* 0x000fc40000000000 */
[----:B------:R-:W-:Y:S01]  /*05a0*/  FADD R12, R6, R13 ;  /* 0x0000000d060c7221 */ /* 0x000fe20000000000 */
[----:B------:R-:W-:Y:S02]  /*05b0*/  I2FP.F32.S32 R6, R21 ;  /* 0x0000001500067245 */ /* 0x000fe40000201400 */
[----:B------:R-:W-:Y:S02]  /*05c0*/  SEL R10, R10, RZ, P3 ;  /* 0x000000ff0a0a7207 */ /* 0x000fe40001800000 */
[----:B------:R-:W-:Y:S02]  /*05d0*/  FSETP.GT.AND P0, PT, |R6|, 8.50705917302346158658e+37, PT ;  /* 0x7e8000000600780b */ /* 0x000fe40003f04200 */
[----:B---3--:R-:W-:Y:S01]  /*05e0*/  SEL R8, R8, RZ, P3 ;  /* 0x000000ff08087207 */ /* 0x008fe20001800000 */
[----:B------:R-:W-:Y:S01]  /*05f0*/  FADD R25, R25, R10 ;  /* 0x0000000a19197221 */ /* 0x000fe20000000000 */
[----:B------:R-:W-:Y:S02]  /*0600*/  FSETP.GEU.AND P2, PT, |R6|, 1.175494350822287508e-38, PT ;  /* 0x008000000600780b */ /* 0x000fe40003f4e200 */
[----:B------:R-:W-:Y:S01]  /*0610*/  SEL R11, R11, RZ, P3 ;  /* 0x000000ff0b0b7207 */ /* 0x000fe20001800000 */
[----:B------:R-:W-:Y:S01]  /*0620*/  FADD R25, R25, R8 ;  /* 0x0000000819197221 */ /* 0x000fe20000000000 */
[----:B------:R-:W-:-:S02]  /*0630*/  SEL R9, R9, RZ, P3 ;  /* 0x000000ff09097207 */ /* 0x000fc40001800000 */
[----:B------:R-:W-:Y:S01]  /*0640*/  SEL R4, R4, RZ, P1 ;  /* 0x000000ff04047207 */ /* 0x000fe20000800000 */
[----:B------:R-:W-:Y:S01]  /*0650*/  FADD R12, R12, R11 ;  /* 0x0000000b0c0c7221 */ /* 0x000fe20000000000 */
[----:B------:R-:W-:Y:S01]  /*0660*/  SEL R7, R5, RZ, P1 ;  /* 0x000000ff05077207 */ /* 0x000fe20000800000 */
[----:B------:R-:W-:Y:S02]  /*0670*/  @P0 FMUL R6, R6, 0.25 ;  /* 0x3e80000006060820 */ /* 0x000fe40000400000 */
[----:B------:R-:W-:Y:S01]  /*0680*/  FADD R25, R25, R4 ;  /* 0x0000000419197221 */ /* 0x000fe20000000000 */
[----:B------:R-:W-:Y:S01]  /*0690*/  FADD R12, R12, R9 ;  /* 0x000000090c0c7221 */ /* 0x000fe20000000000 */
[----:B------:R-:W0:Y:S01]  /*06a0*/  LDC.64 R4, c[0x0][0x218] ;  /* 0x00008600ff047b82 */ /* 0x000e220000000a00 */
[----:B------:R-:W-:Y:S02]  /*06b0*/  @!P2 FMUL R6, R6, 16777216 ;  /* 0x4b8000000606a820 */ /* 0x000fe40000400000 */
[----:B------:R-:W-:Y:S01]  /*06c0*/  FADD R12, R12, R7 ;  /* 0x000000070c0c7221 */ /* 0x000fe20000000000 */
[----:B------:R-:W-:-:S02]  /*06d0*/  SEL R2, R2, RZ, P3 ;  /* 0x000000ff02027207 */ /* 0x000fc40001800000 */
[----:B------:R-:W-:Y:S01]  /*06e0*/  SEL R3, R3, RZ, P3 ;  /* 0x000000ff03037207 */ /* 0x000fe20001800000 */
[----:B------:R-:W1:Y:S01]  /*06f0*/  MUFU.RCP R6, R6 ;  /* 0x0000000600067308 */ /* 0x000e620000001000 */
[----:B------:R-:W-:Y:S01]  /*0700*/  SEL R18, R18, RZ, P3 ;  /* 0x000000ff12127207 */ /* 0x000fe20001800000 */
[----:B------:R-:W-:Y:S01]  /*0710*/  FADD R25, R25, R2 ;  /* 0x0000000219197221 */ /* 0x000fe20000000000 */
[----:B------:R-:W-:Y:S01]  /*0720*/  SEL R19, R19, RZ, P3 ;  /* 0x000000ff13137207 */ /* 0x000fe20001800000 */
[----:B------:R-:W-:Y:S02]  /*0730*/  FADD R12, R12, R3 ;  /* 0x000000030c0c7221 */ /* 0x000fe40000000000 */
[----:B------:R-:W-:Y:S02]  /*0740*/  FADD R18, R25, R18 ;  /* 0x0000001219127221 */ /* 0x000fe40000000000 */
[----:B------:R-:W-:Y:S02]  /*0750*/  FADD R19, R12, R19 ;  /* 0x000000130c137221 */ /* 0x000fe40000000000 */
[----:B------:R-:W-:-:S02]  /*0760*/  @P0 FMUL R18, R18, 0.25 ;  /* 0x3e80000012120820 */ /* 0x000fc40000400000 */
[----:B------:R-:W-:Y:S02]  /*0770*/  @P0 FMUL R19, R19, 0.25 ;  /* 0x3e80000013130820 */ /* 0x000fe40000400000 */
[----:B------:R-:W-:Y:S02]  /*0780*/  @!P2 FMUL R18, R18, 16777216 ;  /* 0x4b8000001212a820 */ /* 0x000fe40000400000 */
[----:B------:R-:W-:Y:S01]  /*0790*/  @!P2 FMUL R19, R19, 16777216 ;  /* 0x4b8000001313a820 */ /* 0x000fe20000400000 */
[----:B0-----:R-:W-:-:S04]  /*07a0*/  IMAD.WIDE R4, R0, 0x4, R4 ;  /* 0x0000000400047825 */ /* 0x001fc800078e0204 */
[C---:B-1----:R-:W-:Y:S01]  /*07b0*/  FMUL R18, R6.reuse, R18 ;  /* 0x0000001206127220 */ /* 0x042fe20000400000 */
[----:B------:R-:W-:-:S05]  /*07c0*/  FMUL R19, R6, R19 ;  /* 0x0000001306137220 */ /* 0x000fca0000400000 */
[----:B------:R-:W-:Y:S01]  /*07d0*/  STG.E.64 desc[UR4][R4.64], R18 ;  /* 0x0000001204007986 */ /* 0x000fe2000c101b04 */
[----:B------:R-:W-:Y:S05]  /*07e0*/  EXIT ;  /* 0x000000000000794d */ /* 0x000fea0003800000 */
.L_x_0:
[----:B------:R-:W-:-:S00]  /*07f0*/  BRA `(.L_x_0) ;  /* 0xfffffffc00fc7947 */ /* 0x000fc0000383ffff */
[----:B------:R-:W-:-:S00]  /*0800*/  NOP ;  /* 0x0000000000007918 */ /* 0x000fc00000000000 */
[----:B------:R-:W-:-:S00]  /*0810*/  NOP ;  /* 0x0000000000007918 */ /* 0x000fc00000000000 */
[----:B------:R-:W-:-:S00]  /*0820*/  NOP ;  /* 0x0000000000007918 */ /* 0x000fc00000000000 */
[----:B------:R-:W-:-:S00]  /*0830*/  NOP ;  /* 0x0000000000007918 */ /* 0x000fc00000000000 */
[----:B------:R-:W-:-:S00]  /*0840*/  NOP ;  /* 0x0000000000007918 */ /* 0x000fc00000000000 */
[----:B------:R-:W-:-:S00]  /*0850*/  NOP ;  /* 0x0000000000007918 */ /* 0x000fc00000000000 */
[----:B------:R-:W-:-:S00]  /*0860*/  NOP ;  /* 0x0000000000007918 */ /* 0x000fc00000000000 */
[----:B------:R-:W-:-:S00]  /*0870*/  NOP ;  /* 0x0000000000007918 */ /* 0x000fc00000000000 */
.L_x_1:


//--------------------- .nv.constant0.triton_poi_fused_avg_pool2d_5 --------------------------
	.section	.nv.constant0.triton_poi_fused_avg_pool2d_5,"a",@progbits
	.sectionflags	@""
	.align	4
.nv.constant0.triton_poi_fused_avg_pool2d_5:
	.zero		548
